//
// Generated by NVIDIA NVVM Compiler
//
// Compiler Build ID: CL-36424714
// Cuda compilation tools, release 13.0, V13.0.88
// Based on NVVM 20.0.0
//

.version 9.0
.target sm_100
.address_size 64

	// .globl	_Z6Conv3DPfS_S_S_S_S_S_iiiii

.visible .entry _Z6Conv3DPfS_S_S_S_S_S_iiiii(
	.param .u64 .ptr .align 1 _Z6Conv3DPfS_S_S_S_S_S_iiiii_param_0,
	.param .u64 .ptr .align 1 _Z6Conv3DPfS_S_S_S_S_S_iiiii_param_1,
	.param .u64 .ptr .align 1 _Z6Conv3DPfS_S_S_S_S_S_iiiii_param_2,
	.param .u64 .ptr .align 1 _Z6Conv3DPfS_S_S_S_S_S_iiiii_param_3,
	.param .u64 .ptr .align 1 _Z6Conv3DPfS_S_S_S_S_S_iiiii_param_4,
	.param .u64 .ptr .align 1 _Z6Conv3DPfS_S_S_S_S_S_iiiii_param_5,
	.param .u64 .ptr .align 1 _Z6Conv3DPfS_S_S_S_S_S_iiiii_param_6,
	.param .u32 _Z6Conv3DPfS_S_S_S_S_S_iiiii_param_7,
	.param .u32 _Z6Conv3DPfS_S_S_S_S_S_iiiii_param_8,
	.param .u32 _Z6Conv3DPfS_S_S_S_S_S_iiiii_param_9,
	.param .u32 _Z6Conv3DPfS_S_S_S_S_S_iiiii_param_10,
	.param .u32 _Z6Conv3DPfS_S_S_S_S_S_iiiii_param_11
)
{
	.reg .pred 	%p<11>;
	.reg .b32 	%r<95>;
	.reg .b32 	%f<113>;
	.reg .b64 	%rd<49>;

	ld.param.u64 	%rd8, [_Z6Conv3DPfS_S_S_S_S_S_iiiii_param_2];
	ld.param.u64 	%rd5, [_Z6Conv3DPfS_S_S_S_S_S_iiiii_param_3];
	ld.param.u64 	%rd6, [_Z6Conv3DPfS_S_S_S_S_S_iiiii_param_4];
	ld.param.u64 	%rd7, [_Z6Conv3DPfS_S_S_S_S_S_iiiii_param_5];
	ld.param.u64 	%rd9, [_Z6Conv3DPfS_S_S_S_S_S_iiiii_param_6];
	ld.param.u32 	%r43, [_Z6Conv3DPfS_S_S_S_S_S_iiiii_param_7];
	ld.param.u32 	%r47, [_Z6Conv3DPfS_S_S_S_S_S_iiiii_param_8];
	ld.param.u32 	%r44, [_Z6Conv3DPfS_S_S_S_S_S_iiiii_param_9];
	ld.param.u32 	%r45, [_Z6Conv3DPfS_S_S_S_S_S_iiiii_param_10];
	ld.param.u32 	%r46, [_Z6Conv3DPfS_S_S_S_S_S_iiiii_param_11];
	cvta.to.global.u64 	%rd1, %rd8;
	cvta.to.global.u64 	%rd2, %rd9;
	mov.u32 	%r48, %ntid.x;
	mov.u32 	%r49, %ctaid.x;
	mov.u32 	%r50, %tid.x;
	mad.lo.s32 	%r1, %r48, %r49, %r50;
	setp.ge.s32 	%p1, %r1, %r47;
	@%p1 bra 	$L__BB0_12;
	cvta.to.global.u64 	%rd10, %rd5;
	cvta.to.global.u64 	%rd11, %rd6;
	cvta.to.global.u64 	%rd12, %rd7;
	mul.wide.s32 	%rd13, %r1, 4;
	add.s64 	%rd14, %rd10, %rd13;
	ld.global.f32 	%f25, [%rd14];
	cvt.rmi.f32.f32 	%f26, %f25;
	add.s64 	%rd15, %rd11, %rd13;
	ld.global.f32 	%f27, [%rd15];
	cvt.rmi.f32.f32 	%f28, %f27;
	add.s64 	%rd16, %rd12, %rd13;
	ld.global.f32 	%f29, [%rd16];
	cvt.rmi.f32.f32 	%f1, %f29;
	sub.f32 	%f30, %f25, %f26;
	sub.f32 	%f31, %f27, %f28;
	sub.f32 	%f32, %f29, %f1;
	cvt.rn.f32.s32 	%f33, %r45;
	mul.f32 	%f34, %f30, %f33;
	cvt.rni.s64.f32 	%rd17, %f34;
	cvt.u32.u64 	%r51, %rd17;
	mul.f32 	%f35, %f31, %f33;
	cvt.rni.s64.f32 	%rd18, %f35;
	cvt.u32.u64 	%r52, %rd18;
	mul.f32 	%f36, %f32, %f33;
	cvt.rni.s64.f32 	%rd19, %f36;
	cvt.u32.u64 	%r2, %rd19;
	setp.eq.s32 	%p2, %r45, %r51;
	add.f32 	%f37, %f26, 0f3F800000;
	selp.f32 	%f2, %f37, %f26, %p2;
	selp.b32 	%r3, 0, %r51, %p2;
	setp.eq.s32 	%p3, %r45, %r52;
	add.f32 	%f38, %f28, 0f3F800000;
	selp.f32 	%f39, %f38, %f28, %p3;
	selp.b32 	%r4, 0, %r52, %p3;
	cvt.rmi.s32.f32 	%r5, %f39;
	neg.s32 	%r6, %r46;
	add.s32 	%r53, %r46, 1;
	setp.lt.s32 	%p4, %r53, %r6;
	mov.f32 	%f105, 0f00000000;
	mov.f32 	%f106, %f105;
	@%p4 bra 	$L__BB0_11;
	setp.eq.s32 	%p5, %r45, %r2;
	add.f32 	%f41, %f1, 0f3F800000;
	selp.f32 	%f42, %f41, %f1, %p5;
	cvt.rmi.s32.f32 	%r54, %f42;
	cvt.rmi.s32.f32 	%r55, %f2;
	cvt.rn.f32.s32 	%f3, %r44;
	add.s32 	%r7, %r55, 2147483647;
	shl.b32 	%r8, %r43, 1;
	add.s32 	%r9, %r54, 2147483647;
	mul.lo.s32 	%r10, %r43, %r43;
	add.s32 	%r11, %r46, 2;
	add.s32 	%r56, %r11, %r46;
	and.b32  	%r12, %r46, 2147483647;
	and.b32  	%r13, %r46, 1;
	and.b32  	%r57, %r56, -4;
	neg.s32 	%r14, %r57;
	sub.s32 	%r58, 1, %r46;
	mul.lo.s32 	%r59, %r45, %r58;
	sub.s32 	%r15, %r3, %r59;
	shl.b32 	%r16, %r45, 2;
	sub.s32 	%r60, 2, %r46;
	mul.lo.s32 	%r61, %r45, %r60;
	sub.s32 	%r17, %r3, %r61;
	sub.s32 	%r62, 3, %r46;
	mul.lo.s32 	%r63, %r45, %r62;
	sub.s32 	%r18, %r3, %r63;
	mad.lo.s32 	%r19, %r46, %r45, %r3;
	shl.b32 	%r64, %r55, 1;
	shl.b32 	%r65, %r46, 1;
	sub.s32 	%r20, %r64, %r65;
	selp.b32 	%r21, 0, %r2, %p5;
	mov.f32 	%f106, 0f00000000;
	mov.u32 	%r85, %r6;
	mov.f32 	%f105, %f106;
$L__BB0_3:
	mul.lo.s32 	%r66, %r85, %r45;
	sub.s32 	%r67, %r21, %r66;
	cvt.rn.f32.s32 	%f43, %r67;
	abs.f32 	%f44, %f43;
	mul.f32 	%f45, %f44, %f3;
	mul.f32 	%f6, %f45, %f3;
	add.s32 	%r68, %r9, %r85;
	mad.lo.s32 	%r69, %r43, %r68, %r5;
	add.s32 	%r23, %r69, -1;
	mov.u32 	%r86, %r6;
$L__BB0_4:
	setp.eq.s32 	%p6, %r12, 0;
	mul.lo.s32 	%r70, %r86, %r45;
	sub.s32 	%r71, %r4, %r70;
	cvt.rn.f32.s32 	%f47, %r71;
	abs.f32 	%f48, %f47;
	mul.f32 	%f9, %f48, %f3;
	mov.u32 	%r94, %r6;
	@%p6 bra 	$L__BB0_7;
	add.s32 	%r72, %r23, %r86;
	mad.lo.s32 	%r87, %r8, %r72, %r20;
	mov.u32 	%r88, %r19;
	mov.u32 	%r89, %r18;
	mov.u32 	%r90, %r17;
	mov.u32 	%r91, %r15;
	mov.u32 	%r92, %r14;
	mov.u32 	%r94, %r6;
$L__BB0_6:
	.pragma "nounroll";
	cvt.rn.f32.s32 	%f49, %r88;
	abs.f32 	%f50, %f49;
	add.f32 	%f51, %f9, %f50;
	add.f32 	%f52, %f6, %f51;
	cvt.rni.s64.f32 	%rd20, %f52;
	shl.b64 	%rd21, %rd20, 2;
	add.s64 	%rd22, %rd2, %rd21;
	ld.global.f32 	%f53, [%rd22];
	add.s32 	%r73, %r87, -2;
	mul.wide.s32 	%rd23, %r73, 4;
	add.s64 	%rd24, %rd1, %rd23;
	ld.global.f32 	%f54, [%rd24];
	fma.rn.f32 	%f55, %f53, %f54, %f105;
	ld.global.f32 	%f56, [%rd24+4];
	fma.rn.f32 	%f57, %f53, %f56, %f106;
	cvt.rn.f32.s32 	%f58, %r91;
	abs.f32 	%f59, %f58;
	add.f32 	%f60, %f9, %f59;
	add.f32 	%f61, %f6, %f60;
	cvt.rni.s64.f32 	%rd25, %f61;
	shl.b64 	%rd26, %rd25, 2;
	add.s64 	%rd27, %rd2, %rd26;
	ld.global.f32 	%f62, [%rd27];
	ld.global.f32 	%f63, [%rd24+8];
	fma.rn.f32 	%f64, %f62, %f63, %f55;
	ld.global.f32 	%f65, [%rd24+12];
	fma.rn.f32 	%f66, %f62, %f65, %f57;
	cvt.rn.f32.s32 	%f67, %r90;
	abs.f32 	%f68, %f67;
	add.f32 	%f69, %f9, %f68;
	add.f32 	%f70, %f6, %f69;
	cvt.rni.s64.f32 	%rd28, %f70;
	shl.b64 	%rd29, %rd28, 2;
	add.s64 	%rd30, %rd2, %rd29;
	ld.global.f32 	%f71, [%rd30];
	ld.global.f32 	%f72, [%rd24+16];
	fma.rn.f32 	%f73, %f71, %f72, %f64;
	ld.global.f32 	%f74, [%rd24+20];
	fma.rn.f32 	%f75, %f71, %f74, %f66;
	cvt.rn.f32.s32 	%f76, %r89;
	abs.f32 	%f77, %f76;
	add.f32 	%f78, %f9, %f77;
	add.f32 	%f79, %f6, %f78;
	cvt.rni.s64.f32 	%rd31, %f79;
	shl.b64 	%rd32, %rd31, 2;
	add.s64 	%rd33, %rd2, %rd32;
	ld.global.f32 	%f80, [%rd33];
	ld.global.f32 	%f81, [%rd24+24];
	fma.rn.f32 	%f105, %f80, %f81, %f73;
	ld.global.f32 	%f82, [%rd24+28];
	fma.rn.f32 	%f106, %f80, %f82, %f75;
	add.s32 	%r94, %r94, 4;
	add.s32 	%r92, %r92, 4;
	sub.s32 	%r91, %r91, %r16;
	sub.s32 	%r90, %r90, %r16;
	sub.s32 	%r89, %r89, %r16;
	sub.s32 	%r88, %r88, %r16;
	add.s32 	%r87, %r87, 8;
	setp.ne.s32 	%p7, %r92, 0;
	@%p7 bra 	$L__BB0_6;
$L__BB0_7:
	setp.ne.s32 	%p8, %r13, 0;
	@%p8 bra 	$L__BB0_9;
	mul.lo.s32 	%r74, %r94, %r45;
	sub.s32 	%r75, %r3, %r74;
	cvt.rn.f32.s32 	%f83, %r75;
	abs.f32 	%f84, %f83;
	add.f32 	%f85, %f9, %f84;
	add.f32 	%f86, %f6, %f85;
	cvt.rni.s64.f32 	%rd34, %f86;
	shl.b64 	%rd35, %rd34, 2;
	add.s64 	%rd36, %rd2, %rd35;
	ld.global.f32 	%f87, [%rd36];
	add.s32 	%r76, %r7, %r94;
	mad.lo.s32 	%r78, %r10, %r68, %r76;
	shl.b32 	%r79, %r78, 1;
	add.s32 	%r80, %r86, %r5;
	add.s32 	%r81, %r80, -1;
	mad.lo.s32 	%r82, %r8, %r81, %r79;
	mul.wide.s32 	%rd37, %r82, 4;
	add.s64 	%rd38, %rd1, %rd37;
	ld.global.f32 	%f88, [%rd38];
	fma.rn.f32 	%f89, %f87, %f88, %f105;
	ld.global.f32 	%f90, [%rd38+4];
	fma.rn.f32 	%f91, %f87, %f90, %f106;
	add.s32 	%r83, %r74, %r45;
	sub.s32 	%r84, %r3, %r83;
	cvt.rn.f32.s32 	%f92, %r84;
	abs.f32 	%f93, %f92;
	add.f32 	%f94, %f9, %f93;
	add.f32 	%f95, %f6, %f94;
	cvt.rni.s64.f32 	%rd39, %f95;
	shl.b64 	%rd40, %rd39, 2;
	add.s64 	%rd41, %rd2, %rd40;
	ld.global.f32 	%f96, [%rd41];
	ld.global.f32 	%f97, [%rd38+8];
	fma.rn.f32 	%f105, %f96, %f97, %f89;
	ld.global.f32 	%f98, [%rd38+12];
	fma.rn.f32 	%f106, %f96, %f98, %f91;
$L__BB0_9:
	add.s32 	%r86, %r86, 1;
	setp.ne.s32 	%p9, %r86, %r11;
	@%p9 bra 	$L__BB0_4;
	add.s32 	%r85, %r85, 1;
	setp.ne.s32 	%p10, %r85, %r11;
	@%p10 bra 	$L__BB0_3;
$L__BB0_11:
	ld.param.u64 	%rd48, [_Z6Conv3DPfS_S_S_S_S_S_iiiii_param_1];
	ld.param.u64 	%rd47, [_Z6Conv3DPfS_S_S_S_S_S_iiiii_param_0];
	cvta.to.global.u64 	%rd42, %rd47;
	mul.wide.s32 	%rd43, %r1, 4;
	add.s64 	%rd44, %rd42, %rd43;
	st.global.f32 	[%rd44], %f105;
	cvta.to.global.u64 	%rd45, %rd48;
	add.s64 	%rd46, %rd45, %rd43;
	st.global.f32 	[%rd46], %f106;
$L__BB0_12:
	ret;

}


// ===== COMPILED SASS (sm_100) =====

	.target	sm_100

	.elftype	@"ET_EXEC"


//--------------------- .note.nv.tkinfo           --------------------------
	.section	.note.nv.tkinfo,"",@"SHT_NOTE"
	.sectionflags	@"SHF_NOTE_NV_TKINFO"
	.tkinfo
        /*0018*/ 	.word	0x00000002
        /*0030*/ 	.string	""
        /*0030*/ 	.string	"ptxas"
        /*0030*/ 	.string	"Cuda compilation tools, release 13.0, V13.0.88"
        /*0030*/ 	.string	"Build cuda_13.0.r13.0/compiler.36424714_0"
        /*0030*/ 	.string	"-arch sm_100 -m 64 "



//--------------------- .note.nv.cuinfo           --------------------------
	.section	.note.nv.cuinfo,"",@"SHT_NOTE"
	.sectionflags	@"SHF_NOTE_NV_CUINFO"
        /*0018*/ 	.short	0x0002
        /*001a*/ 	.short	0x0064
        /*001c*/ 	.short	0x0082
	.zero		2


//--------------------- .nv.info                  --------------------------
	.section	.nv.info,"",@"SHT_CUDA_INFO"
	.align	4


	//----- nvinfo : EIATTR_REGCOUNT
	.align		4
        /*0000*/ 	.byte	0x04, 0x2f
        /*0002*/ 	.short	(.L_1 - .L_0)
	.align		4
.L_0:
        /*0004*/ 	.word	index@(_Z6Conv3DPfS_S_S_S_S_S_iiiii)
        /*0008*/ 	.word	0x00000028


	//----- nvinfo : EIATTR_FRAME_SIZE
	.align		4
.L_1:
        /*000c*/ 	.byte	0x04, 0x11
        /*000e*/ 	.short	(.L_3 - .L_2)
	.align		4
.L_2:
        /*0010*/ 	.word	index@(_Z6Conv3DPfS_S_S_S_S_S_iiiii)
        /*0014*/ 	.word	0x00000000


	//----- nvinfo : EIATTR_MIN_STACK_SIZE
	.align		4
.L_3:
        /*0018*/ 	.byte	0x04, 0x12
        /*001a*/ 	.short	(.L_5 - .L_4)
	.align		4
.L_4:
        /*001c*/ 	.word	index@(_Z6Conv3DPfS_S_S_S_S_S_iiiii)
        /*0020*/ 	.word	0x00000000
.L_5:


//--------------------- .nv.compat                --------------------------
	.section	.nv.compat,"",@"SHT_CUDA_COMPAT_INFO"
	.align	4
        /*0000*/ 	.byte	0x02, 0x09, 0x00, 0x00, 0x02, 0x02, 0x01, 0x00, 0x02, 0x05, 0x05, 0x00, 0x03, 0x07, 0x01, 0x01
        /*0010*/ 	.byte	0x02, 0x03, 0x00, 0x00, 0x02, 0x06, 0x01, 0x00, 0x04, 0x0b, 0x08, 0x00, 0x09, 0x00, 0x00, 0x00
        /*0020*/ 	.byte	0x00, 0x00, 0x00, 0x00


//--------------------- .nv.info._Z6Conv3DPfS_S_S_S_S_S_iiiii --------------------------
	.section	.nv.info._Z6Conv3DPfS_S_S_S_S_S_iiiii,"",@"SHT_CUDA_INFO"
	.sectionflags	@""
	.align	4


	//----- nvinfo : EIATTR_CUDA_API_VERSION
	.align		4
        /*0000*/ 	.byte	0x04, 0x37
        /*0002*/ 	.short	(.L_7 - .L_6)
.L_6:
        /*0004*/ 	.word	0x00000082


	//----- nvinfo : EIATTR_KPARAM_INFO
	.align		4
.L_7:
        /*0008*/ 	.byte	0x04, 0x17
        /*000a*/ 	.short	(.L_9 - .L_8)
.L_8:
        /*000c*/ 	.word	0x00000000
        /*0010*/ 	.short	0x000b
        /*0012*/ 	.short	0x0048
        /*0014*/ 	.byte	0x00, 0xf0, 0x11, 0x00


	//----- nvinfo : EIATTR_KPARAM_INFO
	.align		4
.L_9:
        /*0018*/ 	.byte	0x04, 0x17
        /*001a*/ 	.short	(.L_11 - .L_10)
.L_10:
        /*001c*/ 	.word	0x00000000
        /*0020*/ 	.short	0x000a
        /*0022*/ 	.short	0x0044
        /*0024*/ 	.byte	0x00, 0xf0, 0x11, 0x00


	//----- nvinfo : EIATTR_KPARAM_INFO
	.align		4
.L_11:
        /*0028*/ 	.byte	0x04, 0x17
        /*002a*/ 	.short	(.L_13 - .L_12)
.L_12:
        /*002c*/ 	.word	0x00000000
        /*0030*/ 	.short	0x0009
        /*0032*/ 	.short	0x0040
        /*0034*/ 	.byte	0x00, 0xf0, 0x11, 0x00


	//----- nvinfo : EIATTR_KPARAM_INFO
	.align		4
.L_13:
        /*0038*/ 	.byte	0x04, 0x17
        /*003a*/ 	.short	(.L_15 - .L_14)
.L_14:
        /*003c*/ 	.word	0x00000000
        /*0040*/ 	.short	0x0008
        /*0042*/ 	.short	0x003c
        /*0044*/ 	.byte	0x00, 0xf0, 0x11, 0x00


	//----- nvinfo : EIATTR_KPARAM_INFO
	.align		4
.L_15:
        /*0048*/ 	.byte	0x04, 0x17
        /*004a*/ 	.short	(.L_17 - .L_16)
.L_16:
        /*004c*/ 	.word	0x00000000
        /*0050*/ 	.short	0x0007
        /*0052*/ 	.short	0x0038
        /*0054*/ 	.byte	0x00, 0xf0, 0x11, 0x00


	//----- nvinfo : EIATTR_KPARAM_INFO
	.align		4
.L_17:
        /*0058*/ 	.byte	0x04, 0x17
        /*005a*/ 	.short	(.L_19 - .L_18)
.L_18:
        /*005c*/ 	.word	0x00000000
        /*0060*/ 	.short	0x0006
        /*0062*/ 	.short	0x0030
        /*0064*/ 	.byte	0x00, 0xf5, 0x21, 0x00


	//----- nvinfo : EIATTR_KPARAM_INFO
	.align		4
.L_19:
        /*0068*/ 	.byte	0x04, 0x17
        /*006a*/ 	.short	(.L_21 - .L_20)
.L_20:
        /*006c*/ 	.word	0x00000000
        /*0070*/ 	.short	0x0005
        /*0072*/ 	.short	0x0028
        /*0074*/ 	.byte	0x00, 0xf5, 0x21, 0x00


	//----- nvinfo : EIATTR_KPARAM_INFO
	.align		4
.L_21:
        /*0078*/ 	.byte	0x04, 0x17
        /*007a*/ 	.short	(.L_23 - .L_22)
.L_22:
        /*007c*/ 	.word	0x00000000
        /*0080*/ 	.short	0x0004
        /*0082*/ 	.short	0x0020
        /*0084*/ 	.byte	0x00, 0xf5, 0x21, 0x00


	//----- nvinfo : EIATTR_KPARAM_INFO
	.align		4
.L_23:
        /*0088*/ 	.byte	0x04, 0x17
        /*008a*/ 	.short	(.L_25 - .L_24)
.L_24:
        /*008c*/ 	.word	0x00000000
        /*0090*/ 	.short	0x0003
        /*0092*/ 	.short	0x0018
        /*0094*/ 	.byte	0x00, 0xf5, 0x21, 0x00


	//----- nvinfo : EIATTR_KPARAM_INFO
	.align		4
.L_25:
        /*0098*/ 	.byte	0x04, 0x17
        /*009a*/ 	.short	(.L_27 - .L_26)
.L_26:
        /*009c*/ 	.word	0x00000000
        /*00a0*/ 	.short	0x0002
        /*00a2*/ 	.short	0x0010
        /*00a4*/ 	.byte	0x00, 0xf5, 0x21, 0x00


	//----- nvinfo : EIATTR_KPARAM_INFO
	.align		4
.L_27:
        /*00a8*/ 	.byte	0x04, 0x17
        /*00aa*/ 	.short	(.L_29 - .L_28)
.L_28:
        /*00ac*/ 	.word	0x00000000
        /*00b0*/ 	.short	0x0001
        /*00b2*/ 	.short	0x0008
        /*00b4*/ 	.byte	0x00, 0xf5, 0x21, 0x00


	//----- nvinfo : EIATTR_KPARAM_INFO
	.align		4
.L_29:
        /*00b8*/ 	.byte	0x04, 0x17
        /*00ba*/ 	.short	(.L_31 - .L_30)
.L_30:
        /*00bc*/ 	.word	0x00000000
        /*00c0*/ 	.short	0x0000
        /*00c2*/ 	.short	0x0000
        /*00c4*/ 	.byte	0x00, 0xf5, 0x21, 0x00


	//----- nvinfo : EIATTR_SPARSE_MMA_MASK
	.align		4
.L_31:
        /*00c8*/ 	.byte	0x03, 0x50
        /*00ca*/ 	.short	0x0000


	//----- nvinfo : EIATTR_MAXREG_COUNT
	.align		4
        /*00cc*/ 	.byte	0x03, 0x1b
        /*00ce*/ 	.short	0x00ff


	//----- nvinfo : EIATTR_MERCURY_ISA_VERSION
	.align		4
        /*00d0*/ 	.byte	0x03, 0x5f
        /*00d2*/ 	.short	0x0101


	//----- nvinfo : EIATTR_VRC_CTA_INIT_COUNT
	.align		4
        /*00d4*/ 	.byte	0x02, 0x4a
	.zero		1
	.zero		1


	//----- nvinfo : EIATTR_EXIT_INSTR_OFFSETS
	.align		4
        /*00d8*/ 	.byte	0x04, 0x1c
        /*00da*/ 	.short	(.L_33 - .L_32)


	//   ....[0]....
.L_32:
        /*00dc*/ 	.word	0x00000070


	//   ....[1]....
        /*00e0*/ 	.word	0x00000d40


	//----- nvinfo : EIATTR_CBANK_PARAM_SIZE
	.align		4
.L_33:
        /*00e4*/ 	.byte	0x03, 0x19
        /*00e6*/ 	.short	0x004c


	//----- nvinfo : EIATTR_PARAM_CBANK
	.align		4
        /*00e8*/ 	.byte	0x04, 0x0a
        /*00ea*/ 	.short	(.L_35 - .L_34)
	.align		4
.L_34:
        /*00ec*/ 	.word	index@(.nv.constant0._Z6Conv3DPfS_S_S_S_S_S_iiiii)
        /*00f0*/ 	.short	0x0380
        /*00f2*/ 	.short	0x004c


	//----- nvinfo : EIATTR_SW_WAR
	.align		4
.L_35:
        /*00f4*/ 	.byte	0x04, 0x36
        /*00f6*/ 	.short	(.L_37 - .L_36)
.L_36:
        /*00f8*/ 	.word	0x00000008
.L_37:


//--------------------- .nv.callgraph             --------------------------
	.section	.nv.callgraph,"",@"SHT_CUDA_CALLGRAPH"
	.align	4
	.sectionentsize	8
	.align		4
        /*0000*/ 	.word	0x00000000
	.align		4
        /*0004*/ 	.word	0xffffffff
	.align		4
        /*0008*/ 	.word	0x00000000
	.align		4
        /*000c*/ 	.word	0xfffffffe
	.align		4
        /*0010*/ 	.word	0x00000000
	.align		4
        /*0014*/ 	.word	0xfffffffd
	.align		4
        /*0018*/ 	.word	0x00000000
	.align		4
        /*001c*/ 	.word	0xfffffffc


//--------------------- .text._Z6Conv3DPfS_S_S_S_S_S_iiiii --------------------------
	.section	.text._Z6Conv3DPfS_S_S_S_S_S_iiiii,"ax",@progbits
	.align	128
        .global         _Z6Conv3DPfS_S_S_S_S_S_iiiii
        .type           _Z6Conv3DPfS_S_S_S_S_S_iiiii,@function
        .size           _Z6Conv3DPfS_S_S_S_S_S_iiiii,(.L_x_7 - _Z6Conv3DPfS_S_S_S_S_S_iiiii)
        .other          _Z6Conv3DPfS_S_S_S_S_S_iiiii,@"STO_CUDA_ENTRY STV_DEFAULT"
_Z6Conv3DPfS_S_S_S_S_S_iiiii:
.text._Z6Conv3DPfS_S_S_S_S_S_iiiii:
[----:B------:R-:W-:Y:S01]  /*0000*/  LDC R1, c[0x0][0x37c] ;  /* 0x0000df00ff017b82 */ /* 0x000fe20000000800 */
[----:B------:R-:W0:Y:S01]  /*0010*/  S2R R0, SR_CTAID.X ;  /* 0x0000000000007919 */ /* 0x000e220000002500 */
[----:B------:R-:W0:Y:S01]  /*0020*/  LDCU UR4, c[0x0][0x360] ;  /* 0x00006c00ff0477ac */ /* 0x000e220008000800 */
[----:B------:R-:W0:Y:S01]  /*0030*/  S2R R3, SR_TID.X ;  /* 0x0000000000037919 */ /* 0x000e220000002100 */
[----:B------:R-:W1:Y:S01]  /*0040*/  LDCU UR5, c[0x0][0x3bc] ;  /* 0x00007780ff0577ac */ /* 0x000e620008000800 */
[----:B0-----:R-:W-:-:S05]  /*0050*/  IMAD R0, R0, UR4, R3 ;  /* 0x0000000400007c24 */ /* 0x001fca000f8e0203 */
[----:B-1----:R-:W-:-:S13]  /*0060*/  ISETP.GE.AND P0, PT, R0, UR5, PT ;  /* 0x0000000500007c0c */ /* 0x002fda000bf06270 */
[----:B------:R-:W-:Y:S05]  /*0070*/  @P0 EXIT ;  /* 0x000000000000094d */ /* 0x000fea0003800000 */
[----:B------:R-:W0:Y:S01]  /*0080*/  LDC.64 R2, c[0x0][0x398] ;  /* 0x0000e600ff027b82 */ /* 0x000e220000000a00 */
[----:B------:R-:W1:Y:S01]  /*0090*/  LDCU.64 UR10, c[0x0][0x358] ;  /* 0x00006b00ff0a77ac */ /* 0x000e620008000a00 */
[----:B------:R-:W2:Y:S06]  /*00a0*/  LDCU UR5, c[0x0][0x3c4] ;  /* 0x00007880ff0577ac */ /* 0x000eac0008000800 */
[----:B------:R-:W3:Y:S08]  /*00b0*/  LDC.64 R4, c[0x0][0x3a0] ;  /* 0x0000e800ff047b82 */ /* 0x000ef00000000a00 */
[----:B------:R-:W4:Y:S01]  /*00c0*/  LDC.64 R6, c[0x0][0x3a8] ;  /* 0x0000ea00ff067b82 */ /* 0x000f220000000a00 */
[----:B0-----:R-:W-:-:S07]  /*00d0*/  IMAD.WIDE R2, R0, 0x4, R2 ;  /* 0x0000000400027825 */ /* 0x001fce00078e0202 */
[----:B------:R-:W0:Y:S01]  /*00e0*/  LDC R17, c[0x0][0x3c8] ;  /* 0x0000f200ff117b82 */ /* 0x000e220000000800 */
[----:B-1----:R-:W5:Y:S01]  /*00f0*/  LDG.E R8, desc[UR10][R2.64] ;  /* 0x0000000a02087981 */ /* 0x002f62000c1e1900 */
[----:B---3--:R-:W-:-:S05]  /*0100*/  IMAD.WIDE R4, R0, 0x4, R4 ;  /* 0x0000000400047825 */ /* 0x008fca00078e0204 */
[----:B------:R-:W3:Y:S01]  /*0110*/  LDG.E R9, desc[UR10][R4.64] ;  /* 0x0000000a04097981 */ /* 0x000ee2000c1e1900 */
[----:B----4-:R-:W-:-:S06]  /*0120*/  IMAD.WIDE R6, R0, 0x4, R6 ;  /* 0x0000000400067825 */ /* 0x010fcc00078e0206 */
[----:B------:R0:W4:Y:S01]  /*0130*/  LDG.E R6, desc[UR10][R6.64] ;  /* 0x0000000a06067981 */ /* 0x000122000c1e1900 */
[----:B--2---:R-:W-:Y:S01]  /*0140*/  I2FP.F32.S32 R15, UR5 ;  /* 0x00000005000f7c45 */ /* 0x004fe20008201400 */
[----:B------:R-:W-:Y:S01]  /*0150*/  HFMA2 R36, -RZ, RZ, 0, 0 ;  /* 0x00000000ff247431 */ /* 0x000fe200000001ff */
[----:B------:R-:W-:Y:S02]  /*0160*/  MOV R22, RZ ;  /* 0x000000ff00167202 */ /* 0x000fe40000000f00 */
[C---:B0-----:R-:W-:Y:S01]  /*0170*/  IADD3 R7, PT, PT, R17.reuse, 0x1, RZ ;  /* 0x0000000111077810 */ /* 0x041fe20007ffe0ff */
[----:B-----5:R-:W0:Y:S08]  /*0180*/  FRND.FLOOR R11, R8 ;  /* 0x00000008000b7307 */ /* 0x020e300000205000 */
[----:B---3--:R-:W1:Y:S01]  /*0190*/  FRND.FLOOR R10, R9 ;  /* 0x00000009000a7307 */ /* 0x008e620000205000 */
[----:B0-----:R-:W-:Y:S01]  /*01a0*/  FADD R12, R8, -R11 ;  /* 0x8000000b080c7221 */ /* 0x001fe20000000000 */
[----:B------:R-:W-:-:S06]  /*01b0*/  IADD3 R8, PT, PT, -R17, RZ, RZ ;  /* 0x000000ff11087210 */ /* 0x000fcc0007ffe1ff */
[----:B----4-:R-:W0:Y:S01]  /*01c0*/  FRND.FLOOR R13, R6 ;  /* 0x00000006000d7307 */ /* 0x010e220000205000 */
[----:B------:R-:W-:Y:S01]  /*01d0*/  FMUL R3, R12, R15 ;  /* 0x0000000f0c037220 */ /* 0x000fe20000400000 */
[----:B------:R-:W-:Y:S01]  /*01e0*/  ISETP.GE.AND P2, PT, R7, R8, PT ;  /* 0x000000080700720c */ /* 0x000fe20003f46270 */
[----:B-1----:R-:W-:-:S05]  /*01f0*/  FADD R12, R9, -R10 ;  /* 0x8000000a090c7221 */ /* 0x002fca0000000000 */
[----:B------:R-:W1:Y:S01]  /*0200*/  F2I.S64 R2, R3 ;  /* 0x0000000300027311 */ /* 0x000e620000201900 */
[----:B------:R-:W-:-:S07]  /*0210*/  FMUL R4, R12, R15 ;  /* 0x0000000f0c047220 */ /* 0x000fce0000400000 */
[----:B------:R-:W2:Y:S01]  /*0220*/  F2I.S64 R4, R4 ;  /* 0x0000000400047311 */ /* 0x000ea20000201900 */
[----:B-1----:R-:W-:-:S04]  /*0230*/  ISETP.NE.AND P0, PT, R2, UR5, PT ;  /* 0x0000000502007c0c */ /* 0x002fc8000bf05270 */
[----:B------:R-:W-:Y:S02]  /*0240*/  SEL R2, R2, RZ, P0 ;  /* 0x000000ff02027207 */ /* 0x000fe40000000000 */
[----:B--2---:R-:W-:Y:S01]  /*0250*/  ISETP.NE.AND P1, PT, R4, UR5, PT ;  /* 0x0000000504007c0c */ /* 0x004fe2000bf25270 */
[----:B0-----:R-:W-:-:S03]  /*0260*/  FADD R5, R6, -R13 ;  /* 0x8000000d06057221 */ /* 0x001fc60000000000 */
[----:B------:R-:W-:Y:S01]  /*0270*/  SEL R3, R4, RZ, P1 ;  /* 0x000000ff04037207 */ /* 0x000fe20000800000 */
[----:B------:R-:W-:Y:S02]  /*0280*/  FMUL R5, R5, R15 ;  /* 0x0000000f05057220 */ /* 0x000fe40000400000 */
[----:B------:R-:W-:-:S06]  /*0290*/  @!P0 FADD R11, R11, 1 ;  /* 0x3f8000000b0b8421 */ /* 0x000fcc0000000000 */
[----:B------:R-:W-:Y:S01]  /*02a0*/  @!P1 FADD R10, R10, 1 ;  /* 0x3f8000000a0a9421 */ /* 0x000fe20000000000 */
[----:B------:R-:W-:Y:S06]  /*02b0*/  @!P2 BRA `(.L_x_0) ;  /* 0x000000080088a947 */ /* 0x000fec0003800000 */
[----:B------:R-:W0:Y:S01]  /*02c0*/  F2I.S64 R4, R5 ;  /* 0x0000000500047311 */ /* 0x000e220000201900 */
[----:B------:R-:W1:Y:S01]  /*02d0*/  LDCU UR4, c[0x0][0x3b8] ;  /* 0x00007700ff0477ac */ /* 0x000e620008000800 */
[C---:B------:R-:W-:Y:S01]  /*02e0*/  IADD3 R21, PT, PT, R17.reuse, -0x2, RZ ;  /* 0xfffffffe11157810 */ /* 0x040fe20007ffe0ff */
[C---:B------:R-:W-:Y:S01]  /*02f0*/  VIADD R19, R17.reuse, 0xffffffff ;  /* 0xffffffff11137836 */ /* 0x040fe20000000000 */
[C---:B------:R-:W-:Y:S01]  /*0300*/  IADD3 R23, PT, PT, R17.reuse, -0x3, RZ ;  /* 0xfffffffd11177810 */ /* 0x040fe20007ffe0ff */
[--C-:B------:R-:W-:Y:S01]  /*0310*/  IMAD R9, R17, UR5, R2.reuse ;  /* 0x0000000511097c24 */ /* 0x100fe2000f8e0202 */
[----:B------:R-:W-:Y:S01]  /*0320*/  MOV R36, RZ ;  /* 0x000000ff00247202 */ /* 0x000fe20000000f00 */
[----:B------:R-:W-:Y:S01]  /*0330*/  IMAD.MOV.U32 R22, RZ, RZ, RZ ;  /* 0x000000ffff167224 */ /* 0x000fe200078e00ff */
[----:B------:R2:W3:Y:S01]  /*0340*/  F2I.FLOOR.NTZ R14, R11 ;  /* 0x0000000b000e7305 */ /* 0x0004e20000207100 */
[----:B------:R-:W-:Y:S01]  /*0350*/  IMAD R12, R23, UR5, R2 ;  /* 0x00000005170c7c24 */ /* 0x000fe2000f8e0202 */
[----:B0-----:R-:W-:-:S06]  /*0360*/  ISETP.NE.AND P0, PT, R4, UR5, PT ;  /* 0x0000000504007c0c */ /* 0x001fcc000bf05270 */
[----:B------:R0:W-:Y:S01]  /*0370*/  F2I.FLOOR.NTZ R6, R10 ;  /* 0x0000000a00067305 */ /* 0x0001e20000207100 */
[----:B------:R-:W-:Y:S01]  /*0380*/  SHF.L.U32 R5, R17, 0x1, RZ ;  /* 0x0000000111057819 */ /* 0x000fe200000006ff */
[--C-:B--2---:R-:W-:Y:S01]  /*0390*/  IMAD R11, R21, UR5, R2.reuse ;  /* 0x00000005150b7c24 */ /* 0x104fe2000f8e0202 */
[----:B------:R-:W-:Y:S01]  /*03a0*/  SEL R7, R4, RZ, P0 ;  /* 0x000000ff04077207 */ /* 0x000fe20000000000 */
[----:B-1----:R-:W-:Y:S01]  /*03b0*/  USHF.L.U32 UR4, UR4, 0x1, URZ ;  /* 0x0000000104047899 */ /* 0x002fe200080006ff */
[----:B0-----:R-:W-:Y:S02]  /*03c0*/  IMAD R10, R19, UR5, R2 ;  /* 0x00000005130a7c24 */ /* 0x001fe4000f8e0202 */
[----:B------:R-:W-:-:S04]  /*03d0*/  @!P0 FADD R13, R13, 1 ;  /* 0x3f8000000d0d8421 */ /* 0x000fc80000000000 */
[----:B------:R3:W0:Y:S02]  /*03e0*/  F2I.FLOOR.NTZ R15, R13 ;  /* 0x0000000d000f7305 */ /* 0x0006240000207100 */
[C---:B---3--:R-:W-:Y:S02]  /*03f0*/  LEA R13, R14.reuse, -R5, 0x1 ;  /* 0x800000050e0d7211 */ /* 0x048fe400078e08ff */
[----:B------:R-:W-:Y:S01]  /*0400*/  IADD3 R14, PT, PT, R14, 0x7fffffff, RZ ;  /* 0x7fffffff0e0e7810 */ /* 0x000fe20007ffe0ff */
[----:B0-----:R-:W-:-:S07]  /*0410*/  VIADD R15, R15, 0x7fffffff ;  /* 0x7fffffff0f0f7836 */ /* 0x001fce0000000000 */
.L_x_5:
[----:B------:R-:W0:Y:S01]  /*0420*/  LDCU UR5, c[0x0][0x3c4] ;  /* 0x00007880ff0577ac */ /* 0x000e220008000800 */
[C---:B------:R-:W-:Y:S02]  /*0430*/  IADD3 R4, PT, PT, -R8.reuse, RZ, RZ ;  /* 0x000000ff08047210 */ /* 0x040fe40007ffe1ff */
[----:B------:R-:W-:Y:S01]  /*0440*/  IADD3 R25, PT, PT, R15, R8, RZ ;  /* 0x000000080f197210 */ /* 0x000fe20007ffe0ff */
[----:B------:R-:W1:Y:S01]  /*0450*/  LDCU UR6, c[0x0][0x3c0] ;  /* 0x00007800ff0677ac */ /* 0x000e620008000800 */
[----:B------:R-:W-:Y:S01]  /*0460*/  IADD3 R8, PT, PT, R8, 0x1, RZ ;  /* 0x0000000108087810 */ /* 0x000fe20007ffe0ff */
[----:B------:R-:W2:Y:S01]  /*0470*/  LDCU UR14, c[0x0][0x3c8] ;  /* 0x00007900ff0e77ac */ /* 0x000ea20008000800 */
[----:B0-----:R-:W-:Y:S01]  /*0480*/  IMAD R4, R4, UR5, R7 ;  /* 0x0000000504047c24 */ /* 0x001fe2000f8e0207 */
[----:B-1----:R-:W-:-:S04]  /*0490*/  I2FP.F32.S32 R24, UR6 ;  /* 0x0000000600187c45 */ /* 0x002fc80008201400 */
[----:B------:R-:W-:Y:S01]  /*04a0*/  I2FP.F32.S32 R5, R4 ;  /* 0x0000000400057245 */ /* 0x000fe20000201400 */
[----:B--2---:R-:W-:Y:S02]  /*04b0*/  UIADD3 UR15, UPT, UPT, UR14, 0x2, URZ ;  /* 0x000000020e0f7890 */ /* 0x004fe4000fffe0ff */
[----:B------:R-:W-:Y:S02]  /*04c0*/  UIADD3 UR8, UPT, UPT, -UR14, URZ, URZ ;  /* 0x000000ff0e087290 */ /* 0x000fe4000fffe1ff */
[----:B------:R-:W-:Y:S02]  /*04d0*/  FMUL R5, R24, |R5| ;  /* 0x4000000518057220 */ /* 0x000fe40000400000 */
[----:B------:R-:W-:Y:S02]  /*04e0*/  ISETP.NE.AND P0, PT, R8, UR15, PT ;  /* 0x0000000f08007c0c */ /* 0x000fe4000bf05270 */
[----:B------:R-:W-:Y:S01]  /*04f0*/  FMUL R26, R24, R5 ;  /* 0x00000005181a7220 */ /* 0x000fe20000400000 */
[----:B------:R-:W-:-:S10]  /*0500*/  IMAD.U32 R27, RZ, RZ, UR8 ;  /* 0x00000008ff1b7e24 */ /* 0x000fd4000f8e00ff */
.L_x_4:
[----:B------:R-:W0:Y:S01]  /*0510*/  LDCU UR5, c[0x0][0x3c8] ;  /* 0x00007900ff0577ac */ /* 0x000e220008000800 */
[----:B------:R-:W-:Y:S01]  /*0520*/  IADD3 R4, PT, PT, -R27, RZ, RZ ;  /* 0x000000ff1b047210 */ /* 0x000fe20007ffe1ff */
[----:B------:R-:W1:Y:S01]  /*0530*/  LDCU UR7, c[0x0][0x3c4] ;  /* 0x00007880ff0777ac */ /* 0x000e620008000800 */
[----:B------:R-:W2:Y:S01]  /*0540*/  LDCU UR6, c[0x0][0x3c8] ;  /* 0x00007900ff0677ac */ /* 0x000ea20008000800 */
[----:B0-----:R-:W-:-:S03]  /*0550*/  ULOP3.LUT UP1, URZ, UR5, 0x7fffffff, URZ, 0xc0, !UPT ;  /* 0x7fffffff05ff7892 */ /* 0x001fc6000f82c0ff */
[----:B------:R-:W-:Y:S01]  /*0560*/  UMOV UR5, UR8 ;  /* 0x0000000800057c82 */ /* 0x000fe20008000000 */
[----:B-1----:R-:W-:Y:S01]  /*0570*/  IMAD R4, R4, UR7, R3 ;  /* 0x0000000704047c24 */ /* 0x002fe2000f8e0203 */
[----:B--2---:R-:W-:-:S04]  /*0580*/  ULOP3.LUT UP0, URZ, UR6, 0x1, URZ, 0xc0, !UPT ;  /* 0x0000000106ff7892 */ /* 0x004fc8000f80c0ff */
[----:B------:R-:W-:-:S05]  /*0590*/  I2FP.F32.S32 R5, R4 ;  /* 0x0000000400057245 */ /* 0x000fca0000201400 */
[----:B------:R-:W-:Y:S01]  /*05a0*/  FMUL R28, R24, |R5| ;  /* 0x40000005181c7220 */ /* 0x000fe20000400000 */
[----:B------:R-:W-:Y:S06]  /*05b0*/  BRA.U !UP1, `(.L_x_1) ;  /* 0x00000005091c7547 */ /* 0x000fec000b800000 */
[----:B------:R-:W0:Y:S01]  /*05c0*/  LDCU UR6, c[0x0][0x3b8] ;  /* 0x00007700ff0677ac */ /* 0x000e220008000800 */
[----:B------:R-:W-:Y:S01]  /*05d0*/  MOV R29, R9 ;  /* 0x00000009001d7202 */ /* 0x000fe20000000f00 */
[----:B------:R-:W-:Y:S01]  /*05e0*/  IMAD.MOV.U32 R30, RZ, RZ, R12 ;  /* 0x000000ffff1e7224 */ /* 0x000fe200078e000c */
[----:B------:R-:W-:Y:S01]  /*05f0*/  MOV R31, R11 ;  /* 0x0000000b001f7202 */ /* 0x000fe20000000f00 */
[----:B------:R-:W-:Y:S01]  /*0600*/  UIADD3 UR5, UPT, UPT, UR15, UR14, URZ ;  /* 0x0000000e0f057290 */ /* 0x000fe2000fffe0ff */
[----:B------:R-:W1:Y:S03]  /*0610*/  LDCU.64 UR12, c[0x0][0x3b0] ;  /* 0x00007600ff0c77ac */ /* 0x000e660008000a00 */
[----:B------:R-:W-:Y:S01]  /*0620*/  ULOP3.LUT UR5, UR5, 0xfffffffc, URZ, 0xc0, !UPT ;  /* 0xfffffffc05057892 */ /* 0x000fe2000f8ec0ff */
[----:B0-----:R-:W-:-:S03]  /*0630*/  IMAD R4, R25, UR6, R6 ;  /* 0x0000000619047c24 */ /* 0x001fc6000f8e0206 */
[----:B------:R-:W-:-:S03]  /*0640*/  UIADD3 UR6, UPT, UPT, -UR5, URZ, URZ ;  /* 0x000000ff05067290 */ /* 0x000fc6000fffe1ff */
[----:B------:R-:W-:Y:S01]  /*0650*/  UMOV UR5, UR8 ;  /* 0x0000000800057c82 */ /* 0x000fe20008000000 */
[----:B------:R-:W-:-:S04]  /*0660*/  IADD3 R4, PT, PT, R4, -0x1, RZ ;  /* 0xffffffff04047810 */ /* 0x000fc80007ffe0ff */
[----:B------:R-:W-:Y:S02]  /*0670*/  IADD3 R16, PT, PT, R4, R27, RZ ;  /* 0x0000001b04107210 */ /* 0x000fe40007ffe0ff */
[----:B------:R-:W-:-:S03]  /*0680*/  MOV R4, R10 ;  /* 0x0000000a00047202 */ /* 0x000fc60000000f00 */
[----:B-1----:R-:W-:-:S07]  /*0690*/  IMAD R5, R16, UR4, R13 ;  /* 0x0000000410057c24 */ /* 0x002fce000f8e020d */
.L_x_2:
[----:B------:R-:W-:-:S05]  /*06a0*/  I2FP.F32.S32 R17, R29 ;  /* 0x0000001d00117245 */ /* 0x000fca0000201400 */
[----:B------:R-:W-:Y:S02]  /*06b0*/  FADD R19, R28, |R17| ;  /* 0x400000111c137221 */ /* 0x000fe40000000000 */
[----:B------:R-:W0:Y:S02]  /*06c0*/  LDC.64 R16, c[0x0][0x390] ;  /* 0x0000e400ff107b82 */ /* 0x000e240000000a00 */
[----:B------:R-:W-:Y:S01]  /*06d0*/  FADD R20, R26, R19 ;  /* 0x000000131a147221 */ /* 0x000fe20000000000 */
[----:B------:R-:W-:-:S05]  /*06e0*/  IADD3 R19, PT, PT, R5, -0x2, RZ ;  /* 0xfffffffe05137810 */ /* 0x000fca0007ffe0ff */
[----:B------:R-:W1:Y:S02]  /*06f0*/  F2I.S64 R20, R20 ;  /* 0x0000001400147311 */ /* 0x000e640000201900 */
[----:B-1----:R-:W-:Y:S01]  /*0700*/  LEA R18, P1, R20, UR12, 0x2 ;  /* 0x0000000c14127c11 */ /* 0x002fe2000f8210ff */
[----:B0-----:R-:W-:-:S03]  /*0710*/  IMAD.WIDE R16, R19, 0x4, R16 ;  /* 0x0000000413107825 */ /* 0x001fc600078e0210 */
[----:B------:R-:W-:Y:S02]  /*0720*/  LEA.HI.X R19, R20, UR13, R21, 0x2, P1 ;  /* 0x0000000d14137c11 */ /* 0x000fe400088f1415 */
[----:B------:R-:W-:Y:S01]  /*0730*/  I2FP.F32.S32 R21, R4 ;  /* 0x0000000400157245 */ /* 0x000fe20000201400 */
[----:B------:R-:W2:Y:S04]  /*0740*/  LDG.E R37, desc[UR10][R16.64] ;  /* 0x0000000a10257981 */ /* 0x000ea8000c1e1900 */
[----:B------:R0:W2:Y:S01]  /*0750*/  LDG.E R23, desc[UR10][R18.64] ;  /* 0x0000000a12177981 */ /* 0x0000a2000c1e1900 */
[----:B------:R-:W-:-:S03]  /*0760*/  FADD R21, R28, |R21| ;  /* 0x400000151c157221 */ /* 0x000fc60000000000 */
[----:B------:R-:W3:Y:S04]  /*0770*/  LDG.E R34, desc[UR10][R16.64+0x4] ;  /* 0x0000040a10227981 */ /* 0x000ee8000c1e1900 */
[----:B------:R-:W4:Y:S01]  /*0780*/  LDG.E R33, desc[UR10][R16.64+0x8] ;  /* 0x0000080a10217981 */ /* 0x000f22000c1e1900 */
[----:B0-----:R-:W-:-:S03]  /*0790*/  FADD R18, R26, R21 ;  /* 0x000000151a127221 */ /* 0x001fc60000000000 */
[----:B------:R-:W5:Y:S03]  /*07a0*/  LDG.E R35, desc[UR10][R16.64+0xc] ;  /* 0x00000c0a10237981 */ /* 0x000f66000c1e1900 */
[----:B------:R-:W0:Y:S02]  /*07b0*/  F2I.S64 R18, R18 ;  /* 0x0000001200127311 */ /* 0x000e240000201900 */
[----:B0-----:R-:W-:-:S04]  /*07c0*/  LEA R20, P1, R18, UR12, 0x2 ;  /* 0x0000000c12147c11 */ /* 0x001fc8000f8210ff */
[----:B------:R-:W-:-:S05]  /*07d0*/  LEA.HI.X R21, R18, UR13, R19, 0x2, P1 ;  /* 0x0000000d12157c11 */ /* 0x000fca00088f1413 */
[----:B------:R0:W4:Y:S01]  /*07e0*/  LDG.E R32, desc[UR10][R20.64] ;  /* 0x0000000a14207981 */ /* 0x000122000c1e1900 */
[----:B------:R-:W-:-:S05]  /*07f0*/  I2FP.F32.S32 R19, R31 ;  /* 0x0000001f00137245 */ /* 0x000fca0000201400 */
[----:B------:R-:W-:Y:S01]  /*0800*/  FADD R19, R28, |R19| ;  /* 0x400000131c137221 */ /* 0x000fe20000000000 */
[----:B--2---:R-:W-:-:S03]  /*0810*/  FFMA R37, R23, R37, R36 ;  /* 0x0000002517257223 */ /* 0x004fc60000000024 */
[----:B------:R-:W-:Y:S01]  /*0820*/  FADD R36, R26, R19 ;  /* 0x000000131a247221 */ /* 0x000fe20000000000 */
[----:B------:R-:W-:-:S05]  /*0830*/  I2FP.F32.S32 R19, R30 ;  /* 0x0000001e00137245 */ /* 0x000fca0000201400 */
[----:B------:R-:W-:Y:S01]  /*0840*/  FADD R19, R28, |R19| ;  /* 0x400000131c137221 */ /* 0x000fe20000000000 */
[----:B---3--:R-:W-:Y:S02]  /*0850*/  FFMA R34, R23, R34, R22 ;  /* 0x0000002217227223 */ /* 0x008fe40000000016 */
[----:B------:R1:W2:Y:S01]  /*0860*/  F2I.S64 R22, R36 ;  /* 0x0000002400167311 */ /* 0x0002a20000201900 */
[----:B0-----:R-:W-:-:S07]  /*0870*/  FADD R20, R26, R19 ;  /* 0x000000131a147221 */ /* 0x001fce0000000000 */
[----:B------:R-:W0:Y:S01]  /*0880*/  F2I.S64 R20, R20 ;  /* 0x0000001400147311 */ /* 0x000e220000201900 */
[----:B-1----:R-:W3:Y:S01]  /*0890*/  LDG.E R36, desc[UR10][R16.64+0x18] ;  /* 0x0000180a10247981 */ /* 0x002ee2000c1e1900 */
[----:B--2---:R-:W-:-:S04]  /*08a0*/  LEA R18, P1, R22, UR12, 0x2 ;  /* 0x0000000c16127c11 */ /* 0x004fc8000f8210ff */
[----:B------:R-:W-:Y:S02]  /*08b0*/  LEA.HI.X R19, R22, UR13, R23, 0x2, P1 ;  /* 0x0000000d16137c11 */ /* 0x000fe400088f1417 */
[----:B0-----:R-:W-:-:S03]  /*08c0*/  LEA R22, P1, R20, UR12, 0x2 ;  /* 0x0000000c14167c11 */ /* 0x001fc6000f8210ff */
[----:B------:R-:W2:Y:S01]  /*08d0*/  LDG.E R18, desc[UR10][R18.64] ;  /* 0x0000000a12127981 */ /* 0x000ea2000c1e1900 */
[----:B------:R-:W-:-:S03]  /*08e0*/  LEA.HI.X R23, R20, UR13, R21, 0x2, P1 ;  /* 0x0000000d14177c11 */ /* 0x000fc600088f1415 */
[----:B------:R-:W2:Y:S01]  /*08f0*/  LDG.E R21, desc[UR10][R16.64+0x14] ;  /* 0x0000140a10157981 */ /* 0x000ea2000c1e1900 */
[C---:B----4-:R-:W-:Y:S01]  /*0900*/  FFMA R33, R32.reuse, R33, R37 ;  /* 0x0000002120217223 */ /* 0x050fe20000000025 */
[----:B-----5:R-:W-:Y:S02]  /*0910*/  FFMA R34, R32, R35, R34 ;  /* 0x0000002320227223 */ /* 0x020fe40000000022 */
[----:B------:R-:W4:Y:S04]  /*0920*/  LDG.E R32, desc[UR10][R16.64+0x10] ;  /* 0x0000100a10207981 */ /* 0x000f28000c1e1900 */
[----:B------:R-:W3:Y:S04]  /*0930*/  LDG.E R23, desc[UR10][R22.64] ;  /* 0x0000000a16177981 */ /* 0x000ee8000c1e1900 */
[----:B------:R-:W5:Y:S01]  /*0940*/  LDG.E R35, desc[UR10][R16.64+0x1c] ;  /* 0x00001c0a10237981 */ /* 0x000f62000c1e1900 */
[----:B------:R-:W-:-:S04]  /*0950*/  UIADD3 UR6, UPT, UPT, UR6, 0x4, URZ ;  /* 0x0000000406067890 */ /* 0x000fc8000fffe0ff */
[----:B------:R-:W-:Y:S01]  /*0960*/  UISETP.NE.AND UP1, UPT, UR6, URZ, UPT ;  /* 0x000000ff0600728c */ /* 0x000fe2000bf25270 */
[----:B------:R-:W-:Y:S02]  /*0970*/  IADD3 R20, PT, PT, RZ, -UR7, RZ ;  /* 0x80000007ff147c10 */ /* 0x000fe4000fffe0ff */
[----:B------:R-:W-:Y:S02]  /*0980*/  IADD3 R5, PT, PT, R5, 0x8, RZ ;  /* 0x0000000805057810 */ /* 0x000fe40007ffe0ff */
[C---:B------:R-:W-:Y:S01]  /*0990*/  LEA R31, R20.reuse, R31, 0x2 ;  /* 0x0000001f141f7211 */ /* 0x040fe200078e10ff */
[C---:B------:R-:W-:Y:S01]  /*09a0*/  IMAD R4, R20.reuse, 0x4, R4 ;  /* 0x0000000414047824 */ /* 0x040fe200078e0204 */
[C---:B------:R-:W-:Y:S02]  /*09b0*/  LEA R30, R20.reuse, R30, 0x2 ;  /* 0x0000001e141e7211 */ /* 0x040fe400078e10ff */
[----:B------:R-:W-:Y:S01]  /*09c0*/  LEA R29, R20, R29, 0x2 ;  /* 0x0000001d141d7211 */ /* 0x000fe200078e10ff */
[----:B------:R-:W-:Y:S01]  /*09d0*/  UIADD3 UR5, UPT, UPT, UR5, 0x4, URZ ;  /* 0x0000000405057890 */ /* 0x000fe2000fffe0ff */
[C---:B--2---:R-:W-:Y:S01]  /*09e0*/  FFMA R21, R18.reuse, R21, R34 ;  /* 0x0000001512157223 */ /* 0x044fe20000000022 */
[----:B----4-:R-:W-:-:S04]  /*09f0*/  FFMA R32, R18, R32, R33 ;  /* 0x0000002012207223 */ /* 0x010fc80000000021 */
[C---:B---3--:R-:W-:Y:S01]  /*0a00*/  FFMA R36, R23.reuse, R36, R32 ;  /* 0x0000002417247223 */ /* 0x048fe20000000020 */
[----:B-----5:R-:W-:Y:S01]  /*0a10*/  FFMA R22, R23, R35, R21 ;  /* 0x0000002317167223 */ /* 0x020fe20000000015 */
[----:B------:R-:W-:Y:S06]  /*0a20*/  BRA.U UP1, `(.L_x_2) ;  /* 0xfffffffd011c7547 */ /* 0x000fec000b83ffff */
.L_x_1:
[----:B------:R-:W-:Y:S05]  /*0a30*/  BRA.U UP0, `(.L_x_3) ;  /* 0x0000000100907547 */ /* 0x000fea000b800000 */
[----:B------:R-:W-:Y:S01]  /*0a40*/  IMAD R5, RZ, RZ, -UR5 ;  /* 0x80000005ff057e24 */ /* 0x000fe2000f8e02ff */
[----:B------:R-:W-:Y:S02]  /*0a50*/  UIMAD UR6, UR5, UR7, UR7 ;  /* 0x00000007050672a4 */ /* 0x000fe4000f8e0207 */
[----:B------:R-:W-:Y:S01]  /*0a60*/  IADD3 R16, PT, PT, R14, UR5, RZ ;  /* 0x000000050e107c10 */ /* 0x000fe2000fffe0ff */
[----:B------:R-:W0:Y:S01]  /*0a70*/  LDCU UR9, c[0x0][0x3b8] ;  /* 0x00007700ff0977ac */ /* 0x000e220008000800 */
[----:B------:R-:W-:-:S05]  /*0a80*/  IMAD R4, R5, UR7, R2 ;  /* 0x0000000705047c24 */ /* 0x000fca000f8e0202 */
[----:B------:R-:W-:Y:S02]  /*0a90*/  I2FP.F32.S32 R5, R4 ;  /* 0x0000000400057245 */ /* 0x000fe40000201400 */
[----:B------:R-:W-:Y:S01]  /*0aa0*/  IADD3 R4, PT, PT, R2, -UR6, RZ ;  /* 0x8000000602047c10 */ /* 0x000fe2000fffe0ff */
[----:B------:R-:W1:Y:S02]  /*0ab0*/  LDCU.64 UR6, c[0x0][0x3b0] ;  /* 0x00007600ff0677ac */ /* 0x000e640008000a00 */
[----:B------:R-:W-:Y:S01]  /*0ac0*/  FADD R5, R28, |R5| ;  /* 0x400000051c057221 */ /* 0x000fe20000000000 */
[----:B------:R-:W-:-:S03]  /*0ad0*/  I2FP.F32.S32 R17, R4 ;  /* 0x0000000400117245 */ /* 0x000fc60000201400 */
[----:B------:R-:W-:Y:S02]  /*0ae0*/  FADD R20, R26, R5 ;  /* 0x000000051a147221 */ /* 0x000fe40000000000 */
[----:B------:R-:W2:Y:S01]  /*0af0*/  LDC.64 R4, c[0x0][0x390] ;  /* 0x0000e400ff047b82 */ /* 0x000ea20000000a00 */
[----:B------:R-:W-:Y:S01]  /*0b00*/  FADD R17, R28, |R17| ;  /* 0x400000111c117221 */ /* 0x000fe20000000000 */
[----:B0-----:R-:W-:Y:S02]  /*0b10*/  UIMAD UR9, UR9, UR9, URZ ;  /* 0x00000009090972a4 */ /* 0x001fe4000f8e02ff */
[----:B------:R-:W1:Y:S01]  /*0b20*/  F2I.S64 R20, R20 ;  /* 0x0000001400147311 */ /* 0x000e620000201900 */
[----:B------:R-:W-:Y:S01]  /*0b30*/  FADD R19, R26, R17 ;  /* 0x000000111a137221 */ /* 0x000fe20000000000 */
[----:B------:R-:W-:Y:S02]  /*0b40*/  IADD3 R17, PT, PT, R27, -0x1, R6 ;  /* 0xffffffff1b117810 */ /* 0x000fe40007ffe006 */
[----:B------:R-:W-:-:S04]  /*0b50*/  IMAD R16, R25, UR9, R16 ;  /* 0x0000000919107c24 */ /* 0x000fc8000f8e0210 */
[----:B------:R-:W0:Y:S01]  /*0b60*/  F2I.S64 R18, R19 ;  /* 0x0000001300127311 */ /* 0x000e220000201900 */
[----:B------:R-:W-:-:S05]  /*0b70*/  SHF.L.U32 R16, R16, 0x1, RZ ;  /* 0x0000000110107819 */ /* 0x000fca00000006ff */
[----:B------:R-:W-:Y:S01]  /*0b80*/  IMAD R17, R17, UR4, R16 ;  /* 0x0000000411117c24 */ /* 0x000fe2000f8e0210 */
[----:B-1----:R-:W-:-:S03]  /*0b90*/  LEA R16, P1, R20, UR6, 0x2 ;  /* 0x0000000614107c11 */ /* 0x002fc6000f8210ff */
[----:B--2---:R-:W-:Y:S01]  /*0ba0*/  IMAD.WIDE R28, R17, 0x4, R4 ;  /* 0x00000004111c7825 */ /* 0x004fe200078e0204 */
[----:B------:R-:W-:Y:S02]  /*0bb0*/  LEA.HI.X R17, R20, UR7, R21, 0x2, P1 ;  /* 0x0000000714117c11 */ /* 0x000fe400088f1415 */
[C---:B0-----:R-:W-:Y:S02]  /*0bc0*/  LEA R4, P2, R18.reuse, UR6, 0x2 ;  /* 0x0000000612047c11 */ /* 0x041fe4000f8410ff */
[----:B------:R-:W2:Y:S02]  /*0bd0*/  LDG.E R20, desc[UR10][R28.64+0x8] ;  /* 0x0000080a1c147981 */ /* 0x000ea4000c1e1900 */
[----:B------:R-:W-:Y:S02]  /*0be0*/  LEA.HI.X R5, R18, UR7, R19, 0x2, P2 ;  /* 0x0000000712057c11 */ /* 0x000fe400090f1413 */
[----:B------:R-:W3:Y:S04]  /*0bf0*/  LDG.E R18, desc[UR10][R28.64] ;  /* 0x0000000a1c127981 */ /* 0x000ee8000c1e1900 */
[----:B------:R-:W3:Y:S04]  /*0c00*/  LDG.E R17, desc[UR10][R16.64] ;  /* 0x0000000a10117981 */ /* 0x000ee8000c1e1900 */
[----:B------:R-:W4:Y:S04]  /*0c10*/  LDG.E R19, desc[UR10][R28.64+0x4] ;  /* 0x0000040a1c137981 */ /* 0x000f28000c1e1900 */
[----:B------:R-:W2:Y:S04]  /*0c20*/  LDG.E R5, desc[UR10][R4.64] ;  /* 0x0000000a04057981 */ /* 0x000ea8000c1e1900 */
[----:B------:R-:W5:Y:S01]  /*0c30*/  LDG.E R30, desc[UR10][R28.64+0xc] ;  /* 0x00000c0a1c1e7981 */ /* 0x000f62000c1e1900 */
[C---:B---3--:R-:W-:Y:S01]  /*0c40*/  FFMA R18, R17.reuse, R18, R36 ;  /* 0x0000001211127223 */ /* 0x048fe20000000024 */
[----:B----4-:R-:W-:-:S03]  /*0c50*/  FFMA R19, R17, R19, R22 ;  /* 0x0000001311137223 */ /* 0x010fc60000000016 */
[C---:B--2---:R-:W-:Y:S01]  /*0c60*/  FFMA R36, R5.reuse, R20, R18 ;  /* 0x0000001405247223 */ /* 0x044fe20000000012 */
[----:B-----5:R-:W-:-:S07]  /*0c70*/  FFMA R22, R5, R30, R19 ;  /* 0x0000001e05167223 */ /* 0x020fce0000000013 */
.L_x_3:
[----:B------:R-:W0:Y:S01]  /*0c80*/  LDCU UR5, c[0x0][0x3c8] ;  /* 0x00007900ff0577ac */ /* 0x000e220008000800 */
[----:B------:R-:W-:Y:S01]  /*0c90*/  IADD3 R27, PT, PT, R27, 0x1, RZ ;  /* 0x000000011b1b7810 */ /* 0x000fe20007ffe0ff */
[----:B0-----:R-:W-:-:S06]  /*0ca0*/  UIADD3 UR5, UPT, UPT, UR5, 0x2, URZ ;  /* 0x0000000205057890 */ /* 0x001fcc000fffe0ff */
[----:B------:R-:W-:-:S13]  /*0cb0*/  ISETP.NE.AND P1, PT, R27, UR5, PT ;  /* 0x000000051b007c0c */ /* 0x000fda000bf25270 */
[----:B------:R-:W-:Y:S05]  /*0cc0*/  @P1 BRA `(.L_x_4) ;  /* 0xfffffff800101947 */ /* 0x000fea000383ffff */
[----:B------:R-:W-:Y:S05]  /*0cd0*/  @P0 BRA `(.L_x_5) ;  /* 0xfffffff400d00947 */ /* 0x000fea000383ffff */
.L_x_0:
[----:B------:R-:W0:Y:S08]  /*0ce0*/  LDC.64 R2, c[0x0][0x380] ;  /* 0x0000e000ff027b82 */ /* 0x000e300000000a00 */
[----:B------:R-:W1:Y:S01]  /*0cf0*/  LDC.64 R4, c[0x0][0x388] ;  /* 0x0000e200ff047b82 */ /* 0x000e620000000a00 */
[----:B0-----:R-:W-:-:S05]  /*0d00*/  IMAD.WIDE R2, R0, 0x4, R2 ;  /* 0x0000000400027825 */ /* 0x001fca00078e0202 */
[----:B------:R-:W-:Y:S01]  /*0d10*/  STG.E desc[UR10][R2.64], R36 ;  /* 0x0000002402007986 */ /* 0x000fe2000c10190a */
[----:B-1----:R-:W-:-:S05]  /*0d20*/  IMAD.WIDE R4, R0, 0x4, R4 ;  /* 0x0000000400047825 */ /* 0x002fca00078e0204 */
[----:B------:R-:W-:Y:S01]  /*0d30*/  STG.E desc[UR10][R4.64], R22 ;  /* 0x0000001604007986 */ /* 0x000fe2000c10190a */
[----:B------:R-:W-:Y:S05]  /*0d40*/  EXIT ;  /* 0x000000000000794d */ /* 0x000fea0003800000 */
.L_x_6:
[----:B------:R-:W-:-:S00]  /*0d50*/  BRA `(.L_x_6) ;  /* 0xfffffffc00fc7947 */ /* 0x000fc0000383ffff */
[----:B------:R-:W-:-:S00]  /*0d60*/  NOP ;  /* 0x0000000000007918 */ /* 0x000fc00000000000 */
        /* <DEDUP_REMOVED lines=9> */
.L_x_7:


//--------------------- .nv.shared.reserved.0     --------------------------
	.section	.nv.shared.reserved.0,"aw",@nobits
	.weak		__nv_reservedSMEM_offset_0_alias
	.size		__nv_reservedSMEM_offset_0_alias, 0, 64
	.other		__nv_reservedSMEM_offset_0_alias,@"STO_CUDA_RESERVED_SHARED STV_DEFAULT"
__nv_reservedSMEM_offset_0_alias:
	.zero		0
	.zero		64


//--------------------- .nv.constant0._Z6Conv3DPfS_S_S_S_S_S_iiiii --------------------------
	.section	.nv.constant0._Z6Conv3DPfS_S_S_S_S_S_iiiii,"a",@progbits
	.sectionflags	@""
	.align	4
.nv.constant0._Z6Conv3DPfS_S_S_S_S_S_iiiii:
	.zero		972


//--------------------- SYMBOLS --------------------------

	.type		.nv.reservedSmem.offset0,@object
	.size		.nv.reservedSmem.offset0,0x4
